//
// Generated by NVIDIA NVVM Compiler
//
// Compiler Build ID: CL-36424714
// Cuda compilation tools, release 13.0, V13.0.88
// Based on NVVM 20.0.0
//

.version 9.0
.target sm_100
.address_size 64

	// .globl	_Z8cuda_mulPfS_S_iii
// _ZZ14cuda_mul_tiledPfS_S_iiiE3Mds has been demoted
// _ZZ14cuda_mul_tiledPfS_S_iiiE3Nds has been demoted

.visible .entry _Z8cuda_mulPfS_S_iii(
	.param .u64 .ptr .align 1 _Z8cuda_mulPfS_S_iii_param_0,
	.param .u64 .ptr .align 1 _Z8cuda_mulPfS_S_iii_param_1,
	.param .u64 .ptr .align 1 _Z8cuda_mulPfS_S_iii_param_2,
	.param .u32 _Z8cuda_mulPfS_S_iii_param_3,
	.param .u32 _Z8cuda_mulPfS_S_iii_param_4,
	.param .u32 _Z8cuda_mulPfS_S_iii_param_5
)
{
	.reg .pred 	%p<13>;
	.reg .b32 	%r<41>;
	.reg .b32 	%f<68>;
	.reg .b64 	%rd<53>;

	ld.param.u64 	%rd7, [_Z8cuda_mulPfS_S_iii_param_0];
	ld.param.u64 	%rd8, [_Z8cuda_mulPfS_S_iii_param_1];
	ld.param.u64 	%rd6, [_Z8cuda_mulPfS_S_iii_param_2];
	ld.param.u32 	%r20, [_Z8cuda_mulPfS_S_iii_param_3];
	ld.param.u32 	%r18, [_Z8cuda_mulPfS_S_iii_param_4];
	ld.param.u32 	%r19, [_Z8cuda_mulPfS_S_iii_param_5];
	cvta.to.global.u64 	%rd1, %rd8;
	cvta.to.global.u64 	%rd2, %rd7;
	mov.u32 	%r21, %ctaid.y;
	mov.u32 	%r22, %ntid.y;
	mov.u32 	%r23, %tid.y;
	mad.lo.s32 	%r1, %r21, %r22, %r23;
	mov.u32 	%r24, %ctaid.x;
	mov.u32 	%r25, %ntid.x;
	mov.u32 	%r26, %tid.x;
	mad.lo.s32 	%r2, %r24, %r25, %r26;
	setp.ge.s32 	%p1, %r1, %r20;
	setp.ge.s32 	%p2, %r2, %r19;
	or.pred  	%p3, %p1, %p2;
	@%p3 bra 	$L__BB0_14;
	setp.lt.s32 	%p4, %r18, 1;
	mov.f32 	%f67, 0f00000000;
	@%p4 bra 	$L__BB0_13;
	mul.lo.s32 	%r3, %r18, %r1;
	and.b32  	%r4, %r18, 7;
	setp.lt.u32 	%p5, %r18, 8;
	mov.f32 	%f67, 0f00000000;
	mov.b32 	%r39, 0;
	@%p5 bra 	$L__BB0_5;
	and.b32  	%r39, %r18, 2147483640;
	neg.s32 	%r37, %r39;
	shl.b32 	%r7, %r19, 3;
	mul.wide.u32 	%rd9, %r3, 4;
	add.s64 	%rd10, %rd9, %rd2;
	add.s64 	%rd52, %rd10, 16;
	mov.f32 	%f67, 0f00000000;
	mul.wide.s32 	%rd13, %r19, 4;
	mov.u32 	%r36, %r2;
$L__BB0_4:
	.pragma "nounroll";
	ld.global.f32 	%f17, [%rd52+-16];
	mul.wide.s32 	%rd11, %r36, 4;
	add.s64 	%rd12, %rd1, %rd11;
	ld.global.f32 	%f18, [%rd12];
	fma.rn.f32 	%f19, %f17, %f18, %f67;
	ld.global.f32 	%f20, [%rd52+-12];
	add.s64 	%rd14, %rd12, %rd13;
	ld.global.f32 	%f21, [%rd14];
	fma.rn.f32 	%f22, %f20, %f21, %f19;
	ld.global.f32 	%f23, [%rd52+-8];
	add.s64 	%rd15, %rd14, %rd13;
	ld.global.f32 	%f24, [%rd15];
	fma.rn.f32 	%f25, %f23, %f24, %f22;
	ld.global.f32 	%f26, [%rd52+-4];
	add.s64 	%rd16, %rd15, %rd13;
	ld.global.f32 	%f27, [%rd16];
	fma.rn.f32 	%f28, %f26, %f27, %f25;
	ld.global.f32 	%f29, [%rd52];
	add.s64 	%rd17, %rd16, %rd13;
	ld.global.f32 	%f30, [%rd17];
	fma.rn.f32 	%f31, %f29, %f30, %f28;
	ld.global.f32 	%f32, [%rd52+4];
	add.s64 	%rd18, %rd17, %rd13;
	ld.global.f32 	%f33, [%rd18];
	fma.rn.f32 	%f34, %f32, %f33, %f31;
	ld.global.f32 	%f35, [%rd52+8];
	add.s64 	%rd19, %rd18, %rd13;
	ld.global.f32 	%f36, [%rd19];
	fma.rn.f32 	%f37, %f35, %f36, %f34;
	ld.global.f32 	%f38, [%rd52+12];
	add.s64 	%rd20, %rd19, %rd13;
	ld.global.f32 	%f39, [%rd20];
	fma.rn.f32 	%f67, %f38, %f39, %f37;
	add.s32 	%r37, %r37, 8;
	add.s32 	%r36, %r36, %r7;
	add.s64 	%rd52, %rd52, 32;
	setp.ne.s32 	%p6, %r37, 0;
	@%p6 bra 	$L__BB0_4;
$L__BB0_5:
	setp.eq.s32 	%p7, %r4, 0;
	@%p7 bra 	$L__BB0_13;
	and.b32  	%r13, %r18, 3;
	setp.lt.u32 	%p8, %r4, 4;
	@%p8 bra 	$L__BB0_8;
	add.s32 	%r28, %r39, %r3;
	mul.wide.u32 	%rd21, %r28, 4;
	add.s64 	%rd22, %rd2, %rd21;
	ld.global.f32 	%f41, [%rd22];
	mad.lo.s32 	%r29, %r39, %r19, %r2;
	mul.wide.s32 	%rd23, %r29, 4;
	add.s64 	%rd24, %rd1, %rd23;
	ld.global.f32 	%f42, [%rd24];
	fma.rn.f32 	%f43, %f41, %f42, %f67;
	cvt.u64.u32 	%rd25, %r3;
	cvt.u64.u32 	%rd26, %r39;
	add.s64 	%rd27, %rd26, %rd25;
	shl.b64 	%rd28, %rd27, 2;
	add.s64 	%rd29, %rd2, %rd28;
	ld.global.f32 	%f44, [%rd29+4];
	mul.wide.s32 	%rd30, %r19, 4;
	add.s64 	%rd31, %rd24, %rd30;
	ld.global.f32 	%f45, [%rd31];
	fma.rn.f32 	%f46, %f44, %f45, %f43;
	ld.global.f32 	%f47, [%rd29+8];
	add.s64 	%rd32, %rd31, %rd30;
	ld.global.f32 	%f48, [%rd32];
	fma.rn.f32 	%f49, %f47, %f48, %f46;
	ld.global.f32 	%f50, [%rd29+12];
	add.s64 	%rd33, %rd32, %rd30;
	ld.global.f32 	%f51, [%rd33];
	fma.rn.f32 	%f67, %f50, %f51, %f49;
	add.s32 	%r39, %r39, 4;
$L__BB0_8:
	setp.eq.s32 	%p9, %r13, 0;
	@%p9 bra 	$L__BB0_13;
	setp.eq.s32 	%p10, %r13, 1;
	@%p10 bra 	$L__BB0_11;
	add.s32 	%r30, %r39, %r3;
	mul.wide.u32 	%rd34, %r30, 4;
	add.s64 	%rd35, %rd2, %rd34;
	ld.global.f32 	%f53, [%rd35];
	mad.lo.s32 	%r31, %r39, %r19, %r2;
	mul.wide.s32 	%rd36, %r31, 4;
	add.s64 	%rd37, %rd1, %rd36;
	ld.global.f32 	%f54, [%rd37];
	fma.rn.f32 	%f55, %f53, %f54, %f67;
	cvt.u64.u32 	%rd38, %r3;
	cvt.u64.u32 	%rd39, %r39;
	add.s64 	%rd40, %rd39, %rd38;
	shl.b64 	%rd41, %rd40, 2;
	add.s64 	%rd42, %rd2, %rd41;
	ld.global.f32 	%f56, [%rd42+4];
	mul.wide.s32 	%rd43, %r19, 4;
	add.s64 	%rd44, %rd37, %rd43;
	ld.global.f32 	%f57, [%rd44];
	fma.rn.f32 	%f67, %f56, %f57, %f55;
	add.s32 	%r39, %r39, 2;
$L__BB0_11:
	and.b32  	%r32, %r18, 1;
	setp.eq.b32 	%p11, %r32, 1;
	not.pred 	%p12, %p11;
	@%p12 bra 	$L__BB0_13;
	add.s32 	%r33, %r39, %r3;
	mul.wide.u32 	%rd45, %r33, 4;
	add.s64 	%rd46, %rd2, %rd45;
	ld.global.f32 	%f58, [%rd46];
	mad.lo.s32 	%r34, %r39, %r19, %r2;
	mul.wide.s32 	%rd47, %r34, 4;
	add.s64 	%rd48, %rd1, %rd47;
	ld.global.f32 	%f59, [%rd48];
	fma.rn.f32 	%f67, %f58, %f59, %f67;
$L__BB0_13:
	mad.lo.s32 	%r35, %r19, %r1, %r2;
	cvta.to.global.u64 	%rd49, %rd6;
	mul.wide.s32 	%rd50, %r35, 4;
	add.s64 	%rd51, %rd49, %rd50;
	st.global.f32 	[%rd51], %f67;
$L__BB0_14:
	ret;

}
	// .globl	_Z14cuda_mul_tiledPfS_S_iii
.visible .entry _Z14cuda_mul_tiledPfS_S_iii(
	.param .u64 .ptr .align 1 _Z14cuda_mul_tiledPfS_S_iii_param_0,
	.param .u64 .ptr .align 1 _Z14cuda_mul_tiledPfS_S_iii_param_1,
	.param .u64 .ptr .align 1 _Z14cuda_mul_tiledPfS_S_iii_param_2,
	.param .u32 _Z14cuda_mul_tiledPfS_S_iii_param_3,
	.param .u32 _Z14cuda_mul_tiledPfS_S_iii_param_4,
	.param .u32 _Z14cuda_mul_tiledPfS_S_iii_param_5
)
{
	.reg .pred 	%p<12>;
	.reg .b32 	%r<37>;
	.reg .b32 	%f<67>;
	.reg .b64 	%rd<13>;
	// demoted variable
	.shared .align 4 .b8 _ZZ14cuda_mul_tiledPfS_S_iiiE3Mds[1024];
	// demoted variable
	.shared .align 4 .b8 _ZZ14cuda_mul_tiledPfS_S_iiiE3Nds[1024];
	ld.param.u64 	%rd3, [_Z14cuda_mul_tiledPfS_S_iii_param_0];
	ld.param.u64 	%rd4, [_Z14cuda_mul_tiledPfS_S_iii_param_1];
	ld.param.u64 	%rd5, [_Z14cuda_mul_tiledPfS_S_iii_param_2];
	ld.param.u32 	%r15, [_Z14cuda_mul_tiledPfS_S_iii_param_3];
	ld.param.u32 	%r16, [_Z14cuda_mul_tiledPfS_S_iii_param_4];
	ld.param.u32 	%r17, [_Z14cuda_mul_tiledPfS_S_iii_param_5];
	mov.u32 	%r18, %ctaid.x;
	mov.u32 	%r19, %ctaid.y;
	mov.u32 	%r1, %tid.x;
	mov.u32 	%r2, %tid.y;
	shl.b32 	%r20, %r19, 4;
	add.s32 	%r3, %r20, %r2;
	shl.b32 	%r21, %r18, 4;
	add.s32 	%r4, %r21, %r1;
	cvt.rn.f32.s32 	%f10, %r16;
	mul.f32 	%f11, %f10, 0f3D800000;
	cvt.rpi.f32.f32 	%f1, %f11;
	setp.leu.f32 	%p1, %f1, 0f00000000;
	mov.f32 	%f66, 0f00000000;
	@%p1 bra 	$L__BB1_7;
	shl.b32 	%r23, %r2, 4;
	add.s32 	%r24, %r23, %r1;
	shl.b32 	%r25, %r24, 2;
	mov.u32 	%r26, _ZZ14cuda_mul_tiledPfS_S_iiiE3Mds;
	add.s32 	%r5, %r26, %r25;
	mul.lo.s32 	%r6, %r16, %r3;
	mov.u32 	%r27, _ZZ14cuda_mul_tiledPfS_S_iiiE3Nds;
	add.s32 	%r7, %r27, %r25;
	shl.b32 	%r28, %r2, 6;
	add.s32 	%r8, %r26, %r28;
	shl.b32 	%r29, %r1, 2;
	add.s32 	%r9, %r27, %r29;
	cvta.to.global.u64 	%rd1, %rd3;
	cvta.to.global.u64 	%rd2, %rd4;
	mov.f32 	%f66, 0f00000000;
	mov.b32 	%r36, 0;
$L__BB1_2:
	setp.ge.s32 	%p2, %r3, %r15;
	shl.b32 	%r11, %r36, 4;
	add.s32 	%r30, %r11, %r1;
	setp.ge.s32 	%p3, %r30, %r16;
	mov.f32 	%f64, 0f00000000;
	or.pred  	%p4, %p2, %p3;
	@%p4 bra 	$L__BB1_4;
	add.s32 	%r31, %r30, %r6;
	mul.wide.s32 	%rd6, %r31, 4;
	add.s64 	%rd7, %rd1, %rd6;
	ld.global.f32 	%f64, [%rd7];
$L__BB1_4:
	setp.ge.s32 	%p5, %r4, %r17;
	st.shared.f32 	[%r5], %f64;
	add.s32 	%r13, %r11, %r2;
	setp.ge.s32 	%p6, %r13, %r16;
	mov.f32 	%f65, 0f00000000;
	or.pred  	%p7, %p6, %p5;
	@%p7 bra 	$L__BB1_6;
	mad.lo.s32 	%r33, %r13, %r17, %r4;
	mul.wide.s32 	%rd8, %r33, 4;
	add.s64 	%rd9, %rd2, %rd8;
	ld.global.f32 	%f65, [%rd9];
$L__BB1_6:
	st.shared.f32 	[%r7], %f65;
	bar.sync 	0;
	ld.shared.f32 	%f15, [%r8];
	ld.shared.f32 	%f16, [%r9];
	fma.rn.f32 	%f17, %f15, %f16, %f66;
	ld.shared.f32 	%f18, [%r8+4];
	ld.shared.f32 	%f19, [%r9+64];
	fma.rn.f32 	%f20, %f18, %f19, %f17;
	ld.shared.f32 	%f21, [%r8+8];
	ld.shared.f32 	%f22, [%r9+128];
	fma.rn.f32 	%f23, %f21, %f22, %f20;
	ld.shared.f32 	%f24, [%r8+12];
	ld.shared.f32 	%f25, [%r9+192];
	fma.rn.f32 	%f26, %f24, %f25, %f23;
	ld.shared.f32 	%f27, [%r8+16];
	ld.shared.f32 	%f28, [%r9+256];
	fma.rn.f32 	%f29, %f27, %f28, %f26;
	ld.shared.f32 	%f30, [%r8+20];
	ld.shared.f32 	%f31, [%r9+320];
	fma.rn.f32 	%f32, %f30, %f31, %f29;
	ld.shared.f32 	%f33, [%r8+24];
	ld.shared.f32 	%f34, [%r9+384];
	fma.rn.f32 	%f35, %f33, %f34, %f32;
	ld.shared.f32 	%f36, [%r8+28];
	ld.shared.f32 	%f37, [%r9+448];
	fma.rn.f32 	%f38, %f36, %f37, %f35;
	ld.shared.f32 	%f39, [%r8+32];
	ld.shared.f32 	%f40, [%r9+512];
	fma.rn.f32 	%f41, %f39, %f40, %f38;
	ld.shared.f32 	%f42, [%r8+36];
	ld.shared.f32 	%f43, [%r9+576];
	fma.rn.f32 	%f44, %f42, %f43, %f41;
	ld.shared.f32 	%f45, [%r8+40];
	ld.shared.f32 	%f46, [%r9+640];
	fma.rn.f32 	%f47, %f45, %f46, %f44;
	ld.shared.f32 	%f48, [%r8+44];
	ld.shared.f32 	%f49, [%r9+704];
	fma.rn.f32 	%f50, %f48, %f49, %f47;
	ld.shared.f32 	%f51, [%r8+48];
	ld.shared.f32 	%f52, [%r9+768];
	fma.rn.f32 	%f53, %f51, %f52, %f50;
	ld.shared.f32 	%f54, [%r8+52];
	ld.shared.f32 	%f55, [%r9+832];
	fma.rn.f32 	%f56, %f54, %f55, %f53;
	ld.shared.f32 	%f57, [%r8+56];
	ld.shared.f32 	%f58, [%r9+896];
	fma.rn.f32 	%f59, %f57, %f58, %f56;
	ld.shared.f32 	%f60, [%r8+60];
	ld.shared.f32 	%f61, [%r9+960];
	fma.rn.f32 	%f66, %f60, %f61, %f59;
	bar.sync 	0;
	add.s32 	%r36, %r36, 1;
	cvt.rn.f32.u32 	%f62, %r36;
	setp.gt.f32 	%p8, %f1, %f62;
	@%p8 bra 	$L__BB1_2;
$L__BB1_7:
	setp.ge.s32 	%p9, %r3, %r15;
	setp.ge.s32 	%p10, %r4, %r17;
	or.pred  	%p11, %p9, %p10;
	@%p11 bra 	$L__BB1_9;
	mad.lo.s32 	%r35, %r17, %r3, %r4;
	cvta.to.global.u64 	%rd10, %rd5;
	mul.wide.u32 	%rd11, %r35, 4;
	add.s64 	%rd12, %rd10, %rd11;
	st.global.f32 	[%rd12], %f66;
$L__BB1_9:
	ret;

}


// ===== COMPILED SASS (sm_100) =====

	.target	sm_100

	.elftype	@"ET_EXEC"


//--------------------- .note.nv.tkinfo           --------------------------
	.section	.note.nv.tkinfo,"",@"SHT_NOTE"
	.sectionflags	@"SHF_NOTE_NV_TKINFO"
	.tkinfo
        /*0018*/ 	.word	0x00000002
        /*0030*/ 	.string	""
        /*0030*/ 	.string	"ptxas"
        /*0030*/ 	.string	"Cuda compilation tools, release 13.0, V13.0.88"
        /*0030*/ 	.string	"Build cuda_13.0.r13.0/compiler.36424714_0"
        /*0030*/ 	.string	"-arch sm_100 -m 64 "



//--------------------- .note.nv.cuinfo           --------------------------
	.section	.note.nv.cuinfo,"",@"SHT_NOTE"
	.sectionflags	@"SHF_NOTE_NV_CUINFO"
        /*0018*/ 	.short	0x0002
        /*001a*/ 	.short	0x0064
        /*001c*/ 	.short	0x0082
	.zero		2


//--------------------- .nv.info                  --------------------------
	.section	.nv.info,"",@"SHT_CUDA_INFO"
	.align	4


	//----- nvinfo : EIATTR_REGCOUNT
	.align		4
        /*0000*/ 	.byte	0x04, 0x2f
        /*0002*/ 	.short	(.L_1 - .L_0)
	.align		4
.L_0:
        /*0004*/ 	.word	index@(_Z8cuda_mulPfS_S_iii)
        /*0008*/ 	.word	0x00000020


	//----- nvinfo : EIATTR_FRAME_SIZE
	.align		4
.L_1:
        /*000c*/ 	.byte	0x04, 0x11
        /*000e*/ 	.short	(.L_3 - .L_2)
	.align		4
.L_2:
        /*0010*/ 	.word	index@(_Z8cuda_mulPfS_S_iii)
        /*0014*/ 	.word	0x00000000


	//----- nvinfo : EIATTR_REGCOUNT
	.align		4
.L_3:
        /*0018*/ 	.byte	0x04, 0x2f
        /*001a*/ 	.short	(.L_5 - .L_4)
	.align		4
.L_4:
        /*001c*/ 	.word	index@(_Z14cuda_mul_tiledPfS_S_iii)
        /*0020*/ 	.word	0x00000020


	//----- nvinfo : EIATTR_FRAME_SIZE
	.align		4
.L_5:
        /*0024*/ 	.byte	0x04, 0x11
        /*0026*/ 	.short	(.L_7 - .L_6)
	.align		4
.L_6:
        /*0028*/ 	.word	index@(_Z14cuda_mul_tiledPfS_S_iii)
        /*002c*/ 	.word	0x00000000


	//----- nvinfo : EIATTR_MIN_STACK_SIZE
	.align		4
.L_7:
        /*0030*/ 	.byte	0x04, 0x12
        /*0032*/ 	.short	(.L_9 - .L_8)
	.align		4
.L_8:
        /*0034*/ 	.word	index@(_Z14cuda_mul_tiledPfS_S_iii)
        /*0038*/ 	.word	0x00000000


	//----- nvinfo : EIATTR_MIN_STACK_SIZE
	.align		4
.L_9:
        /*003c*/ 	.byte	0x04, 0x12
        /*003e*/ 	.short	(.L_11 - .L_10)
	.align		4
.L_10:
        /*0040*/ 	.word	index@(_Z8cuda_mulPfS_S_iii)
        /*0044*/ 	.word	0x00000000
.L_11:


//--------------------- .nv.compat                --------------------------
	.section	.nv.compat,"",@"SHT_CUDA_COMPAT_INFO"
	.align	4
        /*0000*/ 	.byte	0x02, 0x09, 0x00, 0x00, 0x02, 0x02, 0x01, 0x00, 0x02, 0x05, 0x05, 0x00, 0x03, 0x07, 0x01, 0x01
        /*0010*/ 	.byte	0x02, 0x03, 0x00, 0x00, 0x02, 0x06, 0x01, 0x00, 0x04, 0x0b, 0x08, 0x00, 0x09, 0x00, 0x00, 0x00
        /*0020*/ 	.byte	0x00, 0x00, 0x00, 0x00


//--------------------- .nv.info._Z14cuda_mul_tiledPfS_S_iii --------------------------
	.section	.nv.info._Z14cuda_mul_tiledPfS_S_iii,"",@"SHT_CUDA_INFO"
	.sectionflags	@""
	.align	4


	//----- nvinfo : EIATTR_CUDA_API_VERSION
	.align		4
        /*0000*/ 	.byte	0x04, 0x37
        /*0002*/ 	.short	(.L_13 - .L_12)
.L_12:
        /*0004*/ 	.word	0x00000082


	//----- nvinfo : EIATTR_KPARAM_INFO
	.align		4
.L_13:
        /*0008*/ 	.byte	0x04, 0x17
        /*000a*/ 	.short	(.L_15 - .L_14)
.L_14:
        /*000c*/ 	.word	0x00000000
        /*0010*/ 	.short	0x0005
        /*0012*/ 	.short	0x0020
        /*0014*/ 	.byte	0x00, 0xf0, 0x11, 0x00


	//----- nvinfo : EIATTR_KPARAM_INFO
	.align		4
.L_15:
        /*0018*/ 	.byte	0x04, 0x17
        /*001a*/ 	.short	(.L_17 - .L_16)
.L_16:
        /*001c*/ 	.word	0x00000000
        /*0020*/ 	.short	0x0004
        /*0022*/ 	.short	0x001c
        /*0024*/ 	.byte	0x00, 0xf0, 0x11, 0x00


	//----- nvinfo : EIATTR_KPARAM_INFO
	.align		4
.L_17:
        /*0028*/ 	.byte	0x04, 0x17
        /*002a*/ 	.short	(.L_19 - .L_18)
.L_18:
        /*002c*/ 	.word	0x00000000
        /*0030*/ 	.short	0x0003
        /*0032*/ 	.short	0x0018
        /*0034*/ 	.byte	0x00, 0xf0, 0x11, 0x00


	//----- nvinfo : EIATTR_KPARAM_INFO
	.align		4
.L_19:
        /*0038*/ 	.byte	0x04, 0x17
        /*003a*/ 	.short	(.L_21 - .L_20)
.L_20:
        /*003c*/ 	.word	0x00000000
        /*0040*/ 	.short	0x0002
        /*0042*/ 	.short	0x0010
        /*0044*/ 	.byte	0x00, 0xf5, 0x21, 0x00


	//----- nvinfo : EIATTR_KPARAM_INFO
	.align		4
.L_21:
        /*0048*/ 	.byte	0x04, 0x17
        /*004a*/ 	.short	(.L_23 - .L_22)
.L_22:
        /*004c*/ 	.word	0x00000000
        /*0050*/ 	.short	0x0001
        /*0052*/ 	.short	0x0008
        /*0054*/ 	.byte	0x00, 0xf5, 0x21, 0x00


	//----- nvinfo : EIATTR_KPARAM_INFO
	.align		4
.L_23:
        /*0058*/ 	.byte	0x04, 0x17
        /*005a*/ 	.short	(.L_25 - .L_24)
.L_24:
        /*005c*/ 	.word	0x00000000
        /*0060*/ 	.short	0x0000
        /*0062*/ 	.short	0x0000
        /*0064*/ 	.byte	0x00, 0xf5, 0x21, 0x00


	//----- nvinfo : EIATTR_SPARSE_MMA_MASK
	.align		4
.L_25:
        /*0068*/ 	.byte	0x03, 0x50
        /*006a*/ 	.short	0x0000


	//----- nvinfo : EIATTR_MAXREG_COUNT
	.align		4
        /*006c*/ 	.byte	0x03, 0x1b
        /*006e*/ 	.short	0x00ff


	//----- nvinfo : EIATTR_NUM_BARRIERS
	.align		4
        /*0070*/ 	.byte	0x02, 0x4c
        /*0072*/ 	.byte	0x01
	.zero		1


	//----- nvinfo : EIATTR_MERCURY_ISA_VERSION
	.align		4
        /*0074*/ 	.byte	0x03, 0x5f
        /*0076*/ 	.short	0x0101


	//----- nvinfo : EIATTR_VRC_CTA_INIT_COUNT
	.align		4
        /*0078*/ 	.byte	0x02, 0x4a
	.zero		1
	.zero		1


	//----- nvinfo : EIATTR_EXIT_INSTR_OFFSETS
	.align		4
        /*007c*/ 	.byte	0x04, 0x1c
        /*007e*/ 	.short	(.L_27 - .L_26)


	//   ....[0]....
.L_26:
        /*0080*/ 	.word	0x000005d0


	//   ....[1]....
        /*0084*/ 	.word	0x00000620


	//----- nvinfo : EIATTR_CBANK_PARAM_SIZE
	.align		4
.L_27:
        /*0088*/ 	.byte	0x03, 0x19
        /*008a*/ 	.short	0x0024


	//----- nvinfo : EIATTR_PARAM_CBANK
	.align		4
        /*008c*/ 	.byte	0x04, 0x0a
        /*008e*/ 	.short	(.L_29 - .L_28)
	.align		4
.L_28:
        /*0090*/ 	.word	index@(.nv.constant0._Z14cuda_mul_tiledPfS_S_iii)
        /*0094*/ 	.short	0x0380
        /*0096*/ 	.short	0x0024


	//----- nvinfo : EIATTR_SW_WAR
	.align		4
.L_29:
        /*0098*/ 	.byte	0x04, 0x36
        /*009a*/ 	.short	(.L_31 - .L_30)
.L_30:
        /*009c*/ 	.word	0x00000008
.L_31:


//--------------------- .nv.info._Z8cuda_mulPfS_S_iii --------------------------
	.section	.nv.info._Z8cuda_mulPfS_S_iii,"",@"SHT_CUDA_INFO"
	.sectionflags	@""
	.align	4


	//----- nvinfo : EIATTR_CUDA_API_VERSION
	.align		4
        /*0000*/ 	.byte	0x04, 0x37
        /*0002*/ 	.short	(.L_33 - .L_32)
.L_32:
        /*0004*/ 	.word	0x00000082


	//----- nvinfo : EIATTR_KPARAM_INFO
	.align		4
.L_33:
        /*0008*/ 	.byte	0x04, 0x17
        /*000a*/ 	.short	(.L_35 - .L_34)
.L_34:
        /*000c*/ 	.word	0x00000000
        /*0010*/ 	.short	0x0005
        /*0012*/ 	.short	0x0020
        /*0014*/ 	.byte	0x00, 0xf0, 0x11, 0x00


	//----- nvinfo : EIATTR_KPARAM_INFO
	.align		4
.L_35:
        /*0018*/ 	.byte	0x04, 0x17
        /*001a*/ 	.short	(.L_37 - .L_36)
.L_36:
        /*001c*/ 	.word	0x00000000
        /*0020*/ 	.short	0x0004
        /*0022*/ 	.short	0x001c
        /*0024*/ 	.byte	0x00, 0xf0, 0x11, 0x00


	//----- nvinfo : EIATTR_KPARAM_INFO
	.align		4
.L_37:
        /*0028*/ 	.byte	0x04, 0x17
        /*002a*/ 	.short	(.L_39 - .L_38)
.L_38:
        /*002c*/ 	.word	0x00000000
        /*0030*/ 	.short	0x0003
        /*0032*/ 	.short	0x0018
        /*0034*/ 	.byte	0x00, 0xf0, 0x11, 0x00


	//----- nvinfo : EIATTR_KPARAM_INFO
	.align		4
.L_39:
        /*0038*/ 	.byte	0x04, 0x17
        /*003a*/ 	.short	(.L_41 - .L_40)
.L_40:
        /*003c*/ 	.word	0x00000000
        /*0040*/ 	.short	0x0002
        /*0042*/ 	.short	0x0010
        /*0044*/ 	.byte	0x00, 0xf5, 0x21, 0x00


	//----- nvinfo : EIATTR_KPARAM_INFO
	.align		4
.L_41:
        /*0048*/ 	.byte	0x04, 0x17
        /*004a*/ 	.short	(.L_43 - .L_42)
.L_42:
        /*004c*/ 	.word	0x00000000
        /*0050*/ 	.short	0x0001
        /*0052*/ 	.short	0x0008
        /*0054*/ 	.byte	0x00, 0xf5, 0x21, 0x00


	//----- nvinfo : EIATTR_KPARAM_INFO
	.align		4
.L_43:
        /*0058*/ 	.byte	0x04, 0x17
        /*005a*/ 	.short	(.L_45 - .L_44)
.L_44:
        /*005c*/ 	.word	0x00000000
        /*0060*/ 	.short	0x0000
        /*0062*/ 	.short	0x0000
        /*0064*/ 	.byte	0x00, 0xf5, 0x21, 0x00


	//----- nvinfo : EIATTR_SPARSE_MMA_MASK
	.align		4
.L_45:
        /*0068*/ 	.byte	0x03, 0x50
        /*006a*/ 	.short	0x0000


	//----- nvinfo : EIATTR_MAXREG_COUNT
	.align		4
        /*006c*/ 	.byte	0x03, 0x1b
        /*006e*/ 	.short	0x00ff


	//----- nvinfo : EIATTR_MERCURY_ISA_VERSION
	.align		4
        /*0070*/ 	.byte	0x03, 0x5f
        /*0072*/ 	.short	0x0101


	//----- nvinfo : EIATTR_VRC_CTA_INIT_COUNT
	.align		4
        /*0074*/ 	.byte	0x02, 0x4a
	.zero		1
	.zero		1


	//----- nvinfo : EIATTR_EXIT_INSTR_OFFSETS
	.align		4
        /*0078*/ 	.byte	0x04, 0x1c
        /*007a*/ 	.short	(.L_47 - .L_46)


	//   ....[0]....
.L_46:
        /*007c*/ 	.word	0x000000d0


	//   ....[1]....
        /*0080*/ 	.word	0x000008f0


	//----- nvinfo : EIATTR_CBANK_PARAM_SIZE
	.align		4
.L_47:
        /*0084*/ 	.byte	0x03, 0x19
        /*0086*/ 	.short	0x0024


	//----- nvinfo : EIATTR_PARAM_CBANK
	.align		4
        /*0088*/ 	.byte	0x04, 0x0a
        /*008a*/ 	.short	(.L_49 - .L_48)
	.align		4
.L_48:
        /*008c*/ 	.word	index@(.nv.constant0._Z8cuda_mulPfS_S_iii)
        /*0090*/ 	.short	0x0380
        /*0092*/ 	.short	0x0024


	//----- nvinfo : EIATTR_SW_WAR
	.align		4
.L_49:
        /*0094*/ 	.byte	0x04, 0x36
        /*0096*/ 	.short	(.L_51 - .L_50)
.L_50:
        /*0098*/ 	.word	0x00000008
.L_51:


//--------------------- .nv.callgraph             --------------------------
	.section	.nv.callgraph,"",@"SHT_CUDA_CALLGRAPH"
	.align	4
	.sectionentsize	8
	.align		4
        /*0000*/ 	.word	0x00000000
	.align		4
        /*0004*/ 	.word	0xffffffff
	.align		4
        /*0008*/ 	.word	0x00000000
	.align		4
        /*000c*/ 	.word	0xfffffffe
	.align		4
        /*0010*/ 	.word	0x00000000
	.align		4
        /*0014*/ 	.word	0xfffffffd
	.align		4
        /*0018*/ 	.word	0x00000000
	.align		4
        /*001c*/ 	.word	0xfffffffc


//--------------------- .text._Z14cuda_mul_tiledPfS_S_iii --------------------------
	.section	.text._Z14cuda_mul_tiledPfS_S_iii,"ax",@progbits
	.align	128
        .global         _Z14cuda_mul_tiledPfS_S_iii
        .type           _Z14cuda_mul_tiledPfS_S_iii,@function
        .size           _Z14cuda_mul_tiledPfS_S_iii,(.L_x_8 - _Z14cuda_mul_tiledPfS_S_iii)
        .other          _Z14cuda_mul_tiledPfS_S_iii,@"STO_CUDA_ENTRY STV_DEFAULT"
_Z14cuda_mul_tiledPfS_S_iii:
.text._Z14cuda_mul_tiledPfS_S_iii:
[----:B------:R-:W-:Y:S01]  /*0000*/  LDC R1, c[0x0][0x37c] ;  /* 0x0000df00ff017b82 */ /* 0x000fe20000000800 */
[----:B------:R-:W0:Y:S01]  /*0010*/  LDCU UR4, c[0x0][0x39c] ;  /* 0x00007380ff0477ac */ /* 0x000e220008000800 */
[----:B------:R-:W1:Y:S01]  /*0020*/  S2R R17, SR_CTAID.Y ;  /* 0x0000000000117919 */ /* 0x000e620000002600 */
[----:B------:R-:W-:Y:S01]  /*0030*/  HFMA2 R5, -RZ, RZ, 0, 0 ;  /* 0x00000000ff057431 */ /* 0x000fe200000001ff */
[----:B------:R-:W2:Y:S01]  /*0040*/  LDCU UR12, c[0x0][0x3a0] ;  /* 0x00007400ff0c77ac */ /* 0x000ea20008000800 */
[----:B------:R-:W1:Y:S01]  /*0050*/  S2R R0, SR_TID.Y ;  /* 0x0000000000007919 */ /* 0x000e620000002200 */
[----:B------:R-:W3:Y:S01]  /*0060*/  LDCU.64 UR8, c[0x0][0x358] ;  /* 0x00006b00ff0877ac */ /* 0x000ee20008000a00 */
[----:B------:R-:W4:Y:S01]  /*0070*/  S2R R18, SR_CTAID.X ;  /* 0x0000000000127919 */ /* 0x000f220000002500 */
[----:B------:R-:W4:Y:S01]  /*0080*/  S2R R3, SR_TID.X ;  /* 0x0000000000037919 */ /* 0x000f220000002100 */
[----:B0-----:R-:W-:-:S05]  /*0090*/  I2FP.F32.S32 R2, UR4 ;  /* 0x0000000400027c45 */ /* 0x001fca0008201400 */
[----:B------:R-:W-:-:S06]  /*00a0*/  FMUL R2, R2, 0.0625 ;  /* 0x3d80000002027820 */ /* 0x000fcc0000400000 */
[----:B------:R-:W0:Y:S01]  /*00b0*/  FRND.CEIL R2, R2 ;  /* 0x0000000200027307 */ /* 0x000e220000209000 */
[----:B-1----:R-:W-:Y:S02]  /*00c0*/  LEA R17, R17, R0, 0x4 ;  /* 0x0000000011117211 */ /* 0x002fe400078e20ff */
[----:B0-----:R-:W-:Y:S02]  /*00d0*/  FSETP.GT.AND P0, PT, R2, RZ, PT ;  /* 0x000000ff0200720b */ /* 0x001fe40003f04000 */
[----:B----4-:R-:W-:-:S11]  /*00e0*/  LEA R18, R18, R3, 0x4 ;  /* 0x0000000312127211 */ /* 0x010fd600078e20ff */
[----:B--23--:R-:W-:Y:S05]  /*00f0*/  @!P0 BRA `(.L_x_0) ;  /* 0x0000000400288947 */ /* 0x00cfea0003800000 */
[----:B------:R-:W0:Y:S01]  /*0100*/  S2UR UR6, SR_CgaCtaId ;  /* 0x00000000000679c3 */ /* 0x000e220000008800 */
[----:B------:R-:W-:Y:S01]  /*0110*/  UMOV UR4, 0x400 ;  /* 0x0000040000047882 */ /* 0x000fe20000000000 */
[----:B------:R-:W-:Y:S01]  /*0120*/  LEA R22, R0, R3, 0x4 ;  /* 0x0000000300167211 */ /* 0x000fe200078e20ff */
[----:B------:R-:W-:Y:S01]  /*0130*/  UIADD3 UR5, UPT, UPT, UR4, 0x400, URZ ;  /* 0x0000040004057890 */ /* 0x000fe2000fffe0ff */
[----:B------:R-:W-:Y:S01]  /*0140*/  MOV R5, RZ ;  /* 0x000000ff00057202 */ /* 0x000fe20000000f00 */
[----:B------:R-:W1:Y:S01]  /*0150*/  LDCU UR7, c[0x0][0x3a0] ;  /* 0x00007400ff0777ac */ /* 0x000e620008000800 */
[----:B------:R-:W-:Y:S01]  /*0160*/  MOV R19, RZ ;  /* 0x000000ff00137202 */ /* 0x000fe20000000f00 */
[----:B------:R-:W2:Y:S01]  /*0170*/  LDCU.64 UR10, c[0x0][0x398] ;  /* 0x00007300ff0a77ac */ /* 0x000ea20008000a00 */
[----:B0-----:R-:W-:Y:S02]  /*0180*/  ULEA UR4, UR6, UR4, 0x18 ;  /* 0x0000000406047291 */ /* 0x001fe4000f8ec0ff */
[----:B------:R-:W-:-:S04]  /*0190*/  ULEA UR5, UR6, UR5, 0x18 ;  /* 0x0000000506057291 */ /* 0x000fc8000f8ec0ff */
[----:B------:R-:W-:Y:S02]  /*01a0*/  LEA R20, R22, UR4, 0x2 ;  /* 0x0000000416147c11 */ /* 0x000fe4000f8e10ff */
[----:B------:R-:W-:Y:S02]  /*01b0*/  LEA R21, R0, UR4, 0x6 ;  /* 0x0000000400157c11 */ /* 0x000fe4000f8e30ff */
[----:B------:R-:W-:Y:S02]  /*01c0*/  LEA R22, R22, UR5, 0x2 ;  /* 0x0000000516167c11 */ /* 0x000fe4000f8e10ff */
[----:B-12---:R-:W-:-:S07]  /*01d0*/  LEA R16, R3, UR5, 0x2 ;  /* 0x0000000503107c11 */ /* 0x006fce000f8e10ff */
.L_x_1:
[C---:B------:R-:W-:Y:S01]  /*01e0*/  LEA R4, R19.reuse, R3, 0x4 ;  /* 0x0000000313047211 */ /* 0x040fe200078e20ff */
[----:B------:R-:W-:Y:S01]  /*01f0*/  HFMA2 R25, -RZ, RZ, 0, 0 ;  /* 0x00000000ff197431 */ /* 0x000fe200000001ff */
[----:B------:R-:W-:Y:S02]  /*0200*/  ISETP.GE.AND P0, PT, R18, UR7, PT ;  /* 0x0000000712007c0c */ /* 0x000fe4000bf06270 */
[----:B------:R-:W-:Y:S02]  /*0210*/  ISETP.GE.AND P1, PT, R4, UR11, PT ;  /* 0x0000000b04007c0c */ /* 0x000fe4000bf26270 */
[----:B------:R-:W-:Y:S02]  /*0220*/  LEA R11, R19, R0, 0x4 ;  /* 0x00000000130b7211 */ /* 0x000fe400078e20ff */
[----:B------:R-:W-:Y:S02]  /*0230*/  ISETP.GE.OR P1, PT, R17, UR10, P1 ;  /* 0x0000000a11007c0c */ /* 0x000fe40008f26670 */
[----:B------:R-:W-:-:S02]  /*0240*/  ISETP.GE.OR P0, PT, R11, UR11, P0 ;  /* 0x0000000b0b007c0c */ /* 0x000fc40008706670 */
[----:B------:R-:W-:-:S09]  /*0250*/  MOV R23, RZ ;  /* 0x000000ff00177202 */ /* 0x000fd20000000f00 */
[----:B------:R-:W0:Y:S01]  /*0260*/  @!P1 LDC.64 R8, c[0x0][0x380] ;  /* 0x0000e000ff089b82 */ /* 0x000e220000000a00 */
[----:B------:R-:W-:Y:S02]  /*0270*/  @!P1 IMAD R13, R17, UR11, R4 ;  /* 0x0000000b110d9c24 */ /* 0x000fe4000f8e0204 */
[----:B------:R-:W-:-:S05]  /*0280*/  @!P0 IMAD R11, R11, UR7, R18 ;  /* 0x000000070b0b8c24 */ /* 0x000fca000f8e0212 */
[----:B------:R-:W1:Y:S01]  /*0290*/  @!P0 LDC.64 R6, c[0x0][0x388] ;  /* 0x0000e200ff068b82 */ /* 0x000e620000000a00 */
[----:B0-----:R-:W-:-:S05]  /*02a0*/  @!P1 IMAD.WIDE R12, R13, 0x4, R8 ;  /* 0x000000040d0c9825 */ /* 0x001fca00078e0208 */
[----:B------:R-:W2:Y:S01]  /*02b0*/  @!P1 LDG.E R23, desc[UR8][R12.64] ;  /* 0x000000080c179981 */ /* 0x000ea2000c1e1900 */
[----:B-1----:R-:W-:-:S05]  /*02c0*/  @!P0 IMAD.WIDE R6, R11, 0x4, R6 ;  /* 0x000000040b068825 */ /* 0x002fca00078e0206 */
[----:B------:R-:W3:Y:S01]  /*02d0*/  @!P0 LDG.E R25, desc[UR8][R6.64] ;  /* 0x0000000806198981 */ /* 0x000ee2000c1e1900 */
[----:B------:R-:W-:-:S03]  /*02e0*/  IADD3 R19, PT, PT, R19, 0x1, RZ ;  /* 0x0000000113137810 */ /* 0x000fc60007ffe0ff */
[----:B--2---:R-:W-:Y:S04]  /*02f0*/  STS [R20], R23 ;  /* 0x0000001714007388 */ /* 0x004fe80000000800 */
[----:B---3--:R-:W-:Y:S01]  /*0300*/  STS [R22], R25 ;  /* 0x0000001916007388 */ /* 0x008fe20000000800 */
[----:B------:R-:W-:Y:S06]  /*0310*/  BAR.SYNC.DEFER_BLOCKING 0x0 ;  /* 0x0000000000007b1d */ /* 0x000fec0000010000 */
[----:B------:R-:W-:Y:S04]  /*0320*/  LDS R4, [R16] ;  /* 0x0000000010047984 */ /* 0x000fe80000000800 */
[----:B------:R-:W0:Y:S04]  /*0330*/  LDS.128 R8, [R21] ;  /* 0x0000000015087984 */ /* 0x000e280000000c00 */
[----:B------:R-:W1:Y:S04]  /*0340*/  LDS R29, [R16+0x40] ;  /* 0x00004000101d7984 */ /* 0x000e680000000800 */
[----:B------:R-:W2:Y:S04]  /*0350*/  LDS R28, [R16+0x80] ;  /* 0x00008000101c7984 */ /* 0x000ea80000000800 */
[----:B------:R-:W3:Y:S04]  /*0360*/  LDS R26, [R16+0xc0] ;  /* 0x0000c000101a7984 */ /* 0x000ee80000000800 */
[----:B------:R-:W-:Y:S04]  /*0370*/  LDS R27, [R16+0x100] ;  /* 0x00010000101b7984 */ /* 0x000fe80000000800 */
[----:B------:R-:W4:Y:S04]  /*0380*/  LDS.128 R12, [R21+0x10] ;  /* 0x00001000150c7984 */ /* 0x000f280000000c00 */
[----:B------:R-:W5:Y:S04]  /*0390*/  LDS R24, [R16+0x140] ;  /* 0x0001400010187984 */ /* 0x000f680000000800 */
[----:B------:R-:W5:Y:S04]  /*03a0*/  LDS R23, [R16+0x180] ;  /* 0x0001800010177984 */ /* 0x000f680000000800 */
[----:B------:R-:W-:Y:S01]  /*03b0*/  LDS R25, [R16+0x200] ;  /* 0x0002000010197984 */ /* 0x000fe20000000800 */
[----:B0-----:R-:W-:-:S03]  /*03c0*/  FFMA R4, R8, R4, R5 ;  /* 0x0000000408047223 */ /* 0x001fc60000000005 */
[----:B------:R-:W0:Y:S01]  /*03d0*/  LDS R8, [R16+0x1c0] ;  /* 0x0001c00010087984 */ /* 0x000e220000000800 */
[----:B-1----:R-:W-:-:S03]  /*03e0*/  FFMA R9, R29, R9, R4 ;  /* 0x000000091d097223 */ /* 0x002fc60000000004 */
[----:B------:R-:W1:Y:S01]  /*03f0*/  LDS.128 R4, [R21+0x20] ;  /* 0x0000200015047984 */ /* 0x000e620000000c00 */
[----:B--2---:R-:W-:-:S04]  /*0400*/  FFMA R9, R28, R10, R9 ;  /* 0x0000000a1c097223 */ /* 0x004fc80000000009 */
[----:B---3--:R-:W-:-:S04]  /*0410*/  FFMA R9, R26, R11, R9 ;  /* 0x0000000b1a097223 */ /* 0x008fc80000000009 */
[----:B----4-:R-:W-:Y:S02]  /*0420*/  FFMA R9, R12, R27, R9 ;  /* 0x0000001b0c097223 */ /* 0x010fe40000000009 */
[----:B------:R-:W2:Y:S02]  /*0430*/  LDS R12, [R16+0x240] ;  /* 0x00024000100c7984 */ /* 0x000ea40000000800 */
[----:B-----5:R-:W-:Y:S02]  /*0440*/  FFMA R24, R24, R13, R9 ;  /* 0x0000000d18187223 */ /* 0x020fe40000000009 */
[----:B------:R-:W3:Y:S02]  /*0450*/  LDS R13, [R16+0x280] ;  /* 0x00028000100d7984 */ /* 0x000ee40000000800 */
[----:B------:R-:W-:Y:S02]  /*0460*/  FFMA R23, R23, R14, R24 ;  /* 0x0000000e17177223 */ /* 0x000fe40000000018 */
[----:B------:R-:W4:Y:S04]  /*0470*/  LDS R14, [R16+0x2c0] ;  /* 0x0002c000100e7984 */ /* 0x000f280000000800 */
[----:B------:R-:W-:Y:S01]  /*0480*/  LDS R24, [R16+0x340] ;  /* 0x0003400010187984 */ /* 0x000fe20000000800 */
[----:B0-----:R-:W-:-:S03]  /*0490*/  FFMA R27, R8, R15, R23 ;  /* 0x0000000f081b7223 */ /* 0x001fc60000000017 */
[----:B------:R-:W-:Y:S04]  /*04a0*/  LDS R23, [R16+0x300] ;  /* 0x0003000010177984 */ /* 0x000fe80000000800 */
[----:B------:R-:W0:Y:S01]  /*04b0*/  LDS.128 R8, [R21+0x30] ;  /* 0x0000300015087984 */ /* 0x000e220000000c00 */
[----:B-1----:R-:W-:-:S03]  /*04c0*/  FFMA R25, R4, R25, R27 ;  /* 0x0000001904197223 */ /* 0x002fc6000000001b */
[----:B------:R-:W1:Y:S04]  /*04d0*/  LDS R15, [R16+0x380] ;  /* 0x00038000100f7984 */ /* 0x000e680000000800 */
[----:B------:R-:W5:Y:S01]  /*04e0*/  LDS R4, [R16+0x3c0] ;  /* 0x0003c00010047984 */ /* 0x000f620000000800 */
[----:B--2---:R-:W-:Y:S01]  /*04f0*/  FFMA R12, R12, R5, R25 ;  /* 0x000000050c0c7223 */ /* 0x004fe20000000019 */
[----:B------:R-:W-:-:S03]  /*0500*/  I2FP.F32.U32 R5, R19 ;  /* 0x0000001300057245 */ /* 0x000fc60000201000 */
[----:B---3--:R-:W-:Y:S01]  /*0510*/  FFMA R13, R13, R6, R12 ;  /* 0x000000060d0d7223 */ /* 0x008fe2000000000c */
[----:B------:R-:W-:Y:S01]  /*0520*/  BAR.SYNC.DEFER_BLOCKING 0x0 ;  /* 0x0000000000007b1d */ /* 0x000fe20000010000 */
[----:B------:R-:W-:Y:S02]  /*0530*/  FSETP.GT.AND P0, PT, R2, R5, PT ;  /* 0x000000050200720b */ /* 0x000fe40003f04000 */
[----:B----4-:R-:W-:-:S04]  /*0540*/  FFMA R7, R14, R7, R13 ;  /* 0x000000070e077223 */ /* 0x010fc8000000000d */
[----:B0-----:R-:W-:-:S04]  /*0550*/  FFMA R7, R8, R23, R7 ;  /* 0x0000001708077223 */ /* 0x001fc80000000007 */
[----:B------:R-:W-:-:S04]  /*0560*/  FFMA R24, R24, R9, R7 ;  /* 0x0000000918187223 */ /* 0x000fc80000000007 */
[----:B-1----:R-:W-:-:S04]  /*0570*/  FFMA R15, R15, R10, R24 ;  /* 0x0000000a0f0f7223 */ /* 0x002fc80000000018 */
[----:B-----5:R-:W-:Y:S01]  /*0580*/  FFMA R5, R4, R11, R15 ;  /* 0x0000000b04057223 */ /* 0x020fe2000000000f */
[----:B------:R-:W-:Y:S06]  /*0590*/  @P0 BRA `(.L_x_1) ;  /* 0xfffffffc00100947 */ /* 0x000fec000383ffff */
.L_x_0:
[----:B------:R-:W0:Y:S01]  /*05a0*/  LDCU UR4, c[0x0][0x398] ;  /* 0x00007300ff0477ac */ /* 0x000e220008000800 */
[----:B------:R-:W-:-:S04]  /*05b0*/  ISETP.GE.AND P0, PT, R18, UR12, PT ;  /* 0x0000000c12007c0c */ /* 0x000fc8000bf06270 */
[----:B0-----:R-:W-:-:S13]  /*05c0*/  ISETP.GE.OR P0, PT, R17, UR4, P0 ;  /* 0x0000000411007c0c */ /* 0x001fda0008706670 */
[----:B------:R-:W-:Y:S05]  /*05d0*/  @P0 EXIT ;  /* 0x000000000000094d */ /* 0x000fea0003800000 */
[----:B------:R-:W0:Y:S01]  /*05e0*/  LDC.64 R2, c[0x0][0x390] ;  /* 0x0000e400ff027b82 */ /* 0x000e220000000a00 */
[----:B------:R-:W-:-:S04]  /*05f0*/  IMAD R17, R17, UR12, R18 ;  /* 0x0000000c11117c24 */ /* 0x000fc8000f8e0212 */
[----:B0-----:R-:W-:-:S05]  /*0600*/  IMAD.WIDE.U32 R2, R17, 0x4, R2 ;  /* 0x0000000411027825 */ /* 0x001fca00078e0002 */
[----:B------:R-:W-:Y:S01]  /*0610*/  STG.E desc[UR8][R2.64], R5 ;  /* 0x0000000502007986 */ /* 0x000fe2000c101908 */
[----:B------:R-:W-:Y:S05]  /*0620*/  EXIT ;  /* 0x000000000000794d */ /* 0x000fea0003800000 */
.L_x_2:
[----:B------:R-:W-:-:S00]  /*0630*/  BRA `(.L_x_2) ;  /* 0xfffffffc00fc7947 */ /* 0x000fc0000383ffff */
[----:B------:R-:W-:-:S00]  /*0640*/  NOP ;  /* 0x0000000000007918 */ /* 0x000fc00000000000 */
        /* <DEDUP_REMOVED lines=11> */
.L_x_8:


//--------------------- .text._Z8cuda_mulPfS_S_iii --------------------------
	.section	.text._Z8cuda_mulPfS_S_iii,"ax",@progbits
	.align	128
        .global         _Z8cuda_mulPfS_S_iii
        .type           _Z8cuda_mulPfS_S_iii,@function
        .size           _Z8cuda_mulPfS_S_iii,(.L_x_9 - _Z8cuda_mulPfS_S_iii)
        .other          _Z8cuda_mulPfS_S_iii,@"STO_CUDA_ENTRY STV_DEFAULT"
_Z8cuda_mulPfS_S_iii:
.text._Z8cuda_mulPfS_S_iii:
[----:B------:R-:W-:Y:S01]  /*0000*/  LDC R1, c[0x0][0x37c] ;  /* 0x0000df00ff017b82 */ /* 0x000fe20000000800 */
[----:B------:R-:W0:Y:S07]  /*0010*/  S2R R5, SR_TID.X ;  /* 0x0000000000057919 */ /* 0x000e2e0000002100 */
[----:B------:R-:W1:Y:S01]  /*0020*/  LDC R16, c[0x0][0x364] ;  /* 0x0000d900ff107b82 */ /* 0x000e620000000800 */
[----:B------:R-:W2:Y:S01]  /*0030*/  LDCU UR6, c[0x0][0x398] ;  /* 0x00007300ff0677ac */ /* 0x000ea20008000800 */
[----:B------:R-:W1:Y:S06]  /*0040*/  S2R R3, SR_TID.Y ;  /* 0x0000000000037919 */ /* 0x000e6c0000002200 */
[----:B------:R-:W0:Y:S08]  /*0050*/  S2UR UR5, SR_CTAID.X ;  /* 0x00000000000579c3 */ /* 0x000e300000002500 */
[----:B------:R-:W0:Y:S08]  /*0060*/  LDC R0, c[0x0][0x360] ;  /* 0x0000d800ff007b82 */ /* 0x000e300000000800 */
[----:B------:R-:W1:Y:S08]  /*0070*/  S2UR UR4, SR_CTAID.Y ;  /* 0x00000000000479c3 */ /* 0x000e700000002600 */
[----:B------:R-:W3:Y:S01]  /*0080*/  LDC R17, c[0x0][0x3a0] ;  /* 0x0000e800ff117b82 */ /* 0x000ee20000000800 */
[----:B0-----:R-:W-:-:S02]  /*0090*/  IMAD R0, R0, UR5, R5 ;  /* 0x0000000500007c24 */ /* 0x001fc4000f8e0205 */
[----:B-1----:R-:W-:-:S03]  /*00a0*/  IMAD R16, R16, UR4, R3 ;  /* 0x0000000410107c24 */ /* 0x002fc6000f8e0203 */
[----:B---3--:R-:W-:-:S04]  /*00b0*/  ISETP.GE.AND P0, PT, R0, R17, PT ;  /* 0x000000110000720c */ /* 0x008fc80003f06270 */
[----:B--2---:R-:W-:-:S13]  /*00c0*/  ISETP.GE.OR P0, PT, R16, UR6, P0 ;  /* 0x0000000610007c0c */ /* 0x004fda0008706670 */
[----:B------:R-:W-:Y:S05]  /*00d0*/  @P0 EXIT ;  /* 0x000000000000094d */ /* 0x000fea0003800000 */
[----:B------:R-:W0:Y:S01]  /*00e0*/  LDC R19, c[0x0][0x39c] ;  /* 0x0000e700ff137b82 */ /* 0x000e220000000800 */
[----:B------:R-:W1:Y:S01]  /*00f0*/  LDCU.64 UR4, c[0x0][0x358] ;  /* 0x00006b00ff0477ac */ /* 0x000e620008000a00 */
[----:B------:R-:W-:Y:S01]  /*0100*/  HFMA2 R24, -RZ, RZ, 0, 0 ;  /* 0x00000000ff187431 */ /* 0x000fe200000001ff */
[----:B0-----:R-:W-:-:S13]  /*0110*/  ISETP.GE.AND P0, PT, R19, 0x1, PT ;  /* 0x000000011300780c */ /* 0x001fda0003f06270 */
[----:B-1----:R-:W-:Y:S05]  /*0120*/  @!P0 BRA `(.L_x_3) ;  /* 0x0000000400e08947 */ /* 0x002fea0003800000 */
[C---:B------:R-:W-:Y:S01]  /*0130*/  ISETP.GE.U32.AND P1, PT, R19.reuse, 0x8, PT ;  /* 0x000000081300780c */ /* 0x040fe20003f26070 */
[----:B------:R-:W-:Y:S01]  /*0140*/  IMAD R20, R16, R19, RZ ;  /* 0x0000001310147224 */ /* 0x000fe200078e02ff */
[----:B------:R-:W-:Y:S02]  /*0150*/  LOP3.LUT R27, R19, 0x7, RZ, 0xc0, !PT ;  /* 0x00000007131b7812 */ /* 0x000fe400078ec0ff */
[----:B------:R-:W-:Y:S02]  /*0160*/  MOV R24, RZ ;  /* 0x000000ff00187202 */ /* 0x000fe40000000f00 */
[----:B------:R-:W-:Y:S02]  /*0170*/  ISETP.NE.AND P0, PT, R27, RZ, PT ;  /* 0x000000ff1b00720c */ /* 0x000fe40003f05270 */
[----:B------:R-:W-:-:S05]  /*0180*/  MOV R21, RZ ;  /* 0x000000ff00157202 */ /* 0x000fca0000000f00 */
[----:B------:R-:W-:Y:S06]  /*0190*/  @!P1 BRA `(.L_x_4) ;  /* 0x0000000000c49947 */ /* 0x000fec0003800000 */
[----:B------:R-:W0:Y:S01]  /*01a0*/  LDC.64 R2, c[0x0][0x380] ;  /* 0x0000e000ff027b82 */ /* 0x000e220000000a00 */
[----:B------:R-:W-:Y:S02]  /*01b0*/  LOP3.LUT R21, R19, 0x7ffffff8, RZ, 0xc0, !PT ;  /* 0x7ffffff813157812 */ /* 0x000fe400078ec0ff */
[----:B------:R-:W-:Y:S02]  /*01c0*/  MOV R24, RZ ;  /* 0x000000ff00187202 */ /* 0x000fe40000000f00 */
[----:B------:R-:W-:Y:S02]  /*01d0*/  MOV R18, R0 ;  /* 0x0000000000127202 */ /* 0x000fe40000000f00 */
[----:B------:R-:W-:Y:S01]  /*01e0*/  IADD3 R22, PT, PT, -R21, RZ, RZ ;  /* 0x000000ff15167210 */ /* 0x000fe20007ffe1ff */
[----:B0-----:R-:W-:-:S03]  /*01f0*/  IMAD.WIDE.U32 R2, R20, 0x4, R2 ;  /* 0x0000000414027825 */ /* 0x001fc600078e0002 */
[----:B------:R-:W-:-:S04]  /*0200*/  IADD3 R4, P1, PT, R2, 0x10, RZ ;  /* 0x0000001002047810 */ /* 0x000fc80007f3e0ff */
[----:B------:R-:W-:-:S09]  /*0210*/  IADD3.X R5, PT, PT, RZ, R3, RZ, P1, !PT ;  /* 0x00000003ff057210 */ /* 0x000fd20000ffe4ff */
.L_x_5:
[----:B------:R-:W0:Y:S01]  /*0220*/  LDC.64 R14, c[0x0][0x388] ;  /* 0x0000e200ff0e7b82 */ /* 0x000e220000000a00 */
[----:B------:R-:W-:Y:S02]  /*0230*/  MOV R2, R4 ;  /* 0x0000000400027202 */ /* 0x000fe40000000f00 */
[----:B------:R-:W-:-:S05]  /*0240*/  MOV R3, R5 ;  /* 0x0000000500037202 */ /* 0x000fca0000000f00 */
[----:B------:R-:W2:Y:S04]  /*0250*/  LDG.E R25, desc[UR4][R2.64+-0x10] ;  /* 0xfffff00402197981 */ /* 0x000ea8000c1e1900 */
[----:B------:R-:W3:Y:S04]  /*0260*/  LDG.E R23, desc[UR4][R2.64+-0xc] ;  /* 0xfffff40402177981 */ /* 0x000ee8000c1e1900 */
[----:B------:R-:W4:Y:S04]  /*0270*/  LDG.E R29, desc[UR4][R2.64+-0x8] ;  /* 0xfffff804021d7981 */ /* 0x000f28000c1e1900 */
[----:B------:R-:W5:Y:S01]  /*0280*/  LDG.E R28, desc[UR4][R2.64+-0x4] ;  /* 0xfffffc04021c7981 */ /* 0x000f62000c1e1900 */
[----:B0-----:R-:W-:-:S05]  /*0290*/  IMAD.WIDE R14, R18, 0x4, R14 ;  /* 0x00000004120e7825 */ /* 0x001fca00078e020e */
[----:B------:R0:W2:Y:S01]  /*02a0*/  LDG.E R26, desc[UR4][R14.64] ;  /* 0x000000040e1a7981 */ /* 0x0000a2000c1e1900 */
[----:B------:R-:W-:-:S04]  /*02b0*/  IMAD.WIDE R12, R17, 0x4, R14 ;  /* 0x00000004110c7825 */ /* 0x000fc800078e020e */
[C---:B------:R-:W-:Y:S02]  /*02c0*/  IMAD.WIDE R4, R17.reuse, 0x4, R12 ;  /* 0x0000000411047825 */ /* 0x040fe400078e020c */
[----:B------:R-:W3:Y:S02]  /*02d0*/  LDG.E R12, desc[UR4][R12.64] ;  /* 0x000000040c0c7981 */ /* 0x000ee4000c1e1900 */
[C---:B------:R-:W-:Y:S02]  /*02e0*/  IMAD.WIDE R8, R17.reuse, 0x4, R4 ;  /* 0x0000000411087825 */ /* 0x040fe400078e0204 */
[----:B------:R-:W4:Y:S02]  /*02f0*/  LDG.E R4, desc[UR4][R4.64] ;  /* 0x0000000404047981 */ /* 0x000f24000c1e1900 */
[C---:B------:R-:W-:Y:S02]  /*0300*/  IMAD.WIDE R6, R17.reuse, 0x4, R8 ;  /* 0x0000000411067825 */ /* 0x040fe400078e0208 */
[----:B------:R-:W5:Y:S02]  /*0310*/  LDG.E R8, desc[UR4][R8.64] ;  /* 0x0000000408087981 */ /* 0x000f64000c1e1900 */
[----:B------:R-:W-:-:S02]  /*0320*/  IMAD.WIDE R10, R17, 0x4, R6 ;  /* 0x00000004110a7825 */ /* 0x000fc400078e0206 */
[----:B------:R-:W5:Y:S04]  /*0330*/  LDG.E R5, desc[UR4][R2.64] ;  /* 0x0000000402057981 */ /* 0x000f68000c1e1900 */
[----:B------:R-:W5:Y:S01]  /*0340*/  LDG.E R6, desc[UR4][R6.64] ;  /* 0x0000000406067981 */ /* 0x000f62000c1e1900 */
[----:B0-----:R-:W-:-:S03]  /*0350*/  IMAD.WIDE R14, R17, 0x4, R10 ;  /* 0x00000004110e7825 */ /* 0x001fc600078e020a */
[----:B------:R-:W5:Y:S04]  /*0360*/  LDG.E R10, desc[UR4][R10.64] ;  /* 0x000000040a0a7981 */ /* 0x000f68000c1e1900 */
[----:B------:R-:W5:Y:S04]  /*0370*/  LDG.E R13, desc[UR4][R14.64] ;  /* 0x000000040e0d7981 */ /* 0x000f68000c1e1900 */
[----:B------:R-:W5:Y:S04]  /*0380*/  LDG.E R7, desc[UR4][R2.64+0x4] ;  /* 0x0000040402077981 */ /* 0x000f68000c1e1900 */
[----:B------:R-:W5:Y:S01]  /*0390*/  LDG.E R9, desc[UR4][R2.64+0xc] ;  /* 0x00000c0402097981 */ /* 0x000f62000c1e1900 */
[----:B--2---:R-:W-:Y:S01]  /*03a0*/  FFMA R26, R25, R26, R24 ;  /* 0x0000001a191a7223 */ /* 0x004fe20000000018 */
[----:B------:R-:W-:-:S02]  /*03b0*/  IMAD.WIDE R24, R17, 0x4, R14 ;  /* 0x0000000411187825 */ /* 0x000fc400078e020e */
[----:B------:R-:W2:Y:S04]  /*03c0*/  LDG.E R14, desc[UR4][R2.64+0x8] ;  /* 0x00000804020e7981 */ /* 0x000ea8000c1e1900 */
[----:B------:R-:W2:Y:S01]  /*03d0*/  LDG.E R24, desc[UR4][R24.64] ;  /* 0x0000000418187981 */ /* 0x000ea2000c1e1900 */
[----:B---3--:R-:W-:Y:S01]  /*03e0*/  FFMA R12, R23, R12, R26 ;  /* 0x0000000c170c7223 */ /* 0x008fe2000000001a */
[----:B------:R-:W-:-:S03]  /*03f0*/  IADD3 R22, PT, PT, R22, 0x8, RZ ;  /* 0x0000000816167810 */ /* 0x000fc60007ffe0ff */
[----:B----4-:R-:W-:Y:S01]  /*0400*/  FFMA R29, R29, R4, R12 ;  /* 0x000000041d1d7223 */ /* 0x010fe2000000000c */
[----:B------:R-:W-:-:S03]  /*0410*/  ISETP.NE.AND P1, PT, R22, RZ, PT ;  /* 0x000000ff1600720c */ /* 0x000fc60003f25270 */
[----:B-----5:R-:W-:Y:S01]  /*0420*/  FFMA R8, R28, R8, R29 ;  /* 0x000000081c087223 */ /* 0x020fe2000000001d */
[----:B------:R-:W-:-:S03]  /*0430*/  IADD3 R4, P2, PT, R2, 0x20, RZ ;  /* 0x0000002002047810 */ /* 0x000fc60007f5e0ff */
[----:B------:R-:W-:Y:S01]  /*0440*/  FFMA R6, R5, R6, R8 ;  /* 0x0000000605067223 */ /* 0x000fe20000000008 */
[----:B------:R-:W-:Y:S02]  /*0450*/  IADD3.X R5, PT, PT, RZ, R3, RZ, P2, !PT ;  /* 0x00000003ff057210 */ /* 0x000fe400017fe4ff */
[----:B------:R-:W-:Y:S01]  /*0460*/  LEA R18, R17, R18, 0x3 ;  /* 0x0000001211127211 */ /* 0x000fe200078e18ff */
[----:B------:R-:W-:-:S04]  /*0470*/  FFMA R7, R7, R10, R6 ;  /* 0x0000000a07077223 */ /* 0x000fc80000000006 */
[----:B--2---:R-:W-:-:S04]  /*0480*/  FFMA R14, R14, R13, R7 ;  /* 0x0000000d0e0e7223 */ /* 0x004fc80000000007 */
[----:B------:R-:W-:Y:S01]  /*0490*/  FFMA R24, R9, R24, R14 ;  /* 0x0000001809187223 */ /* 0x000fe2000000000e */
[----:B------:R-:W-:Y:S06]  /*04a0*/  @P1 BRA `(.L_x_5) ;  /* 0xfffffffc005c1947 */ /* 0x000fec000383ffff */
.L_x_4:
[----:B------:R-:W-:Y:S05]  /*04b0*/  @!P0 BRA `(.L_x_3) ;  /* 0x0000000000fc8947 */ /* 0x000fea0003800000 */
[----:B------:R-:W-:Y:S02]  /*04c0*/  ISETP.GE.U32.AND P1, PT, R27, 0x4, PT ;  /* 0x000000041b00780c */ /* 0x000fe40003f26070 */
[----:B------:R-:W-:-:S04]  /*04d0*/  LOP3.LUT R14, R19, 0x3, RZ, 0xc0, !PT ;  /* 0x00000003130e7812 */ /* 0x000fc800078ec0ff */
[----:B------:R-:W-:-:S07]  /*04e0*/  ISETP.NE.AND P0, PT, R14, RZ, PT ;  /* 0x000000ff0e00720c */ /* 0x000fce0003f05270 */
[----:B------:R-:W-:Y:S06]  /*04f0*/  @!P1 BRA `(.L_x_6) ;  /* 0x00000000006c9947 */ /* 0x000fec0003800000 */
[----:B------:R-:W0:Y:S01]  /*0500*/  LDC.64 R4, c[0x0][0x388] ;  /* 0x0000e200ff047b82 */ /* 0x000e220000000a00 */
[----:B------:R-:W1:Y:S01]  /*0510*/  LDCU.64 UR6, c[0x0][0x380] ;  /* 0x00007000ff0677ac */ /* 0x000e620008000a00 */
[----:B------:R-:W-:Y:S01]  /*0520*/  IMAD R7, R21, R17, R0 ;  /* 0x0000001115077224 */ /* 0x000fe200078e0200 */
[CC--:B------:R-:W-:Y:S02]  /*0530*/  IADD3 R3, PT, PT, R20.reuse, R21.reuse, RZ ;  /* 0x0000001514037210 */ /* 0x0c0fe40007ffe0ff */
[----:B------:R-:W-:-:S03]  /*0540*/  IADD3 R8, P1, PT, R20, R21, RZ ;  /* 0x0000001514087210 */ /* 0x000fc60007f3e0ff */
[----:B------:R-:W2:Y:S01]  /*0550*/  LDC.64 R12, c[0x0][0x380] ;  /* 0x0000e000ff0c7b82 */ /* 0x000ea20000000a00 */
[----:B0-----:R-:W-:-:S04]  /*0560*/  IMAD.WIDE R4, R7, 0x4, R4 ;  /* 0x0000000407047825 */ /* 0x001fc800078e0204 */
[----:B------:R-:W-:Y:S02]  /*0570*/  IMAD.WIDE R6, R17, 0x4, R4 ;  /* 0x0000000411067825 */ /* 0x000fe400078e0204 */
[----:B------:R-:W3:Y:S02]  /*0580*/  LDG.E R4, desc[UR4][R4.64] ;  /* 0x0000000404047981 */ /* 0x000ee4000c1e1900 */
[----:B--2---:R-:W-:Y:S01]  /*0590*/  IMAD.WIDE.U32 R12, R3, 0x4, R12 ;  /* 0x00000004030c7825 */ /* 0x004fe200078e000c */
[----:B------:R-:W-:Y:S02]  /*05a0*/  IADD3.X R3, PT, PT, RZ, RZ, RZ, P1, !PT ;  /* 0x000000ffff037210 */ /* 0x000fe40000ffe4ff */
[----:B-1----:R-:W-:-:S03]  /*05b0*/  LEA R2, P1, R8, UR6, 0x2 ;  /* 0x0000000608027c11 */ /* 0x002fc6000f8210ff */
[----:B------:R-:W3:Y:S01]  /*05c0*/  LDG.E R13, desc[UR4][R12.64] ;  /* 0x000000040c0d7981 */ /* 0x000ee2000c1e1900 */
[----:B------:R-:W-:Y:S01]  /*05d0*/  LEA.HI.X R3, R8, UR7, R3, 0x2, P1 ;  /* 0x0000000708037c11 */ /* 0x000fe200088f1403 */
[C---:B------:R-:W-:Y:S02]  /*05e0*/  IMAD.WIDE R8, R17.reuse, 0x4, R6 ;  /* 0x0000000411087825 */ /* 0x040fe400078e0206 */
[----:B------:R-:W2:Y:S04]  /*05f0*/  LDG.E R6, desc[UR4][R6.64] ;  /* 0x0000000406067981 */ /* 0x000ea8000c1e1900 */
[----:B------:R-:W2:Y:S01]  /*0600*/  LDG.E R15, desc[UR4][R2.64+0x4] ;  /* 0x00000404020f7981 */ /* 0x000ea2000c1e1900 */
[----:B------:R-:W-:-:S03]  /*0610*/  IMAD.WIDE R10, R17, 0x4, R8 ;  /* 0x00000004110a7825 */ /* 0x000fc600078e0208 */
[----:B------:R-:W4:Y:S04]  /*0620*/  LDG.E R22, desc[UR4][R8.64] ;  /* 0x0000000408167981 */ /* 0x000f28000c1e1900 */
[----:B------:R-:W4:Y:S04]  /*0630*/  LDG.E R18, desc[UR4][R2.64+0x8] ;  /* 0x0000080402127981 */ /* 0x000f28000c1e1900 */
[----:B------:R-:W5:Y:S04]  /*0640*/  LDG.E R26, desc[UR4][R2.64+0xc] ;  /* 0x00000c04021a7981 */ /* 0x000f68000c1e1900 */
[----:B------:R-:W5:Y:S01]  /*0650*/  LDG.E R10, desc[UR4][R10.64] ;  /* 0x000000040a0a7981 */ /* 0x000f62000c1e1900 */
[----:B------:R-:W-:Y:S01]  /*0660*/  IADD3 R21, PT, PT, R21, 0x4, RZ ;  /* 0x0000000415157810 */ /* 0x000fe20007ffe0ff */
[----:B---3--:R-:W-:-:S04]  /*0670*/  FFMA R24, R13, R4, R24 ;  /* 0x000000040d187223 */ /* 0x008fc80000000018 */
[----:B--2---:R-:W-:-:S04]  /*0680*/  FFMA R15, R15, R6, R24 ;  /* 0x000000060f0f7223 */ /* 0x004fc80000000018 */
[----:B----4-:R-:W-:-:S04]  /*0690*/  FFMA R15, R18, R22, R15 ;  /* 0x00000016120f7223 */ /* 0x010fc8000000000f */
[----:B-----5:R-:W-:-:S07]  /*06a0*/  FFMA R24, R26, R10, R15 ;  /* 0x0000000a1a187223 */ /* 0x020fce000000000f */
.L_x_6:
[----:B------:R-:W-:Y:S05]  /*06b0*/  @!P0 BRA `(.L_x_3) ;  /* 0x00000000007c8947 */ /* 0x000fea0003800000 */
[----:B------:R-:W-:Y:S01]  /*06c0*/  ISETP.NE.AND P1, PT, R14, 0x1, PT ;  /* 0x000000010e00780c */ /* 0x000fe20003f25270 */
[----:B------:R-:W0:Y:S01]  /*06d0*/  LDC.64 R10, c[0x0][0x380] ;  /* 0x0000e000ff0a7b82 */ /* 0x000e220000000a00 */
[----:B------:R-:W-:-:S04]  /*06e0*/  LOP3.LUT R19, R19, 0x1, RZ, 0xc0, !PT ;  /* 0x0000000113137812 */ /* 0x000fc800078ec0ff */
[----:B------:R-:W-:-:S03]  /*06f0*/  ISETP.NE.U32.AND P0, PT, R19, 0x1, PT ;  /* 0x000000011300780c */ /* 0x000fc60003f05070 */
[----:B------:R-:W1:Y:S04]  /*0700*/  LDC.64 R8, c[0x0][0x388] ;  /* 0x0000e200ff087b82 */ /* 0x000e680000000a00 */
[CC--:B------:R-:W-:Y:S02]  /*0710*/  @P1 IADD3 R13, PT, PT, R20.reuse, R21.reuse, RZ ;  /* 0x00000015140d1210 */ /* 0x0c0fe40007ffe0ff */
[----:B------:R-:W-:Y:S02]  /*0720*/  @P1 IADD3 R12, P2, PT, R20, R21, RZ ;  /* 0x00000015140c1210 */ /* 0x000fe40007f5e0ff */
[----:B------:R-:W2:Y:S02]  /*0730*/  @P1 LDC.64 R2, c[0x0][0x380] ;  /* 0x0000e000ff021b82 */ /* 0x000ea40000000a00 */
[----:B------:R-:W-:-:S06]  /*0740*/  @P1 IADD3.X R14, PT, PT, RZ, RZ, RZ, P2, !PT ;  /* 0x000000ffff0e1210 */ /* 0x000fcc00017fe4ff */
[----:B------:R-:W3:Y:S01]  /*0750*/  LDC.64 R4, c[0x0][0x380] ;  /* 0x0000e000ff047b82 */ /* 0x000ee20000000a00 */
[----:B0-----:R-:W-:-:S04]  /*0760*/  @P1 IMAD.WIDE.U32 R10, R13, 0x4, R10 ;  /* 0x000000040d0a1825 */ /* 0x001fc800078e000a */
[C---:B------:R-:W-:Y:S01]  /*0770*/  @P1 IMAD R13, R21.reuse, R17, R0 ;  /* 0x00000011150d1224 */ /* 0x040fe200078e0200 */
[----:B------:R-:W-:Y:S01]  /*0780*/  @P1 IADD3 R21, PT, PT, R21, 0x2, RZ ;  /* 0x0000000215151810 */ /* 0x000fe20007ffe0ff */
[----:B------:R-:W4:Y:S01]  /*0790*/  @P1 LDG.E R11, desc[UR4][R10.64] ;  /* 0x000000040a0b1981 */ /* 0x000f22000c1e1900 */
[----:B------:R-:W0:Y:S01]  /*07a0*/  LDC.64 R6, c[0x0][0x388] ;  /* 0x0000e200ff067b82 */ /* 0x000e220000000a00 */
[----:B-1----:R-:W-:Y:S01]  /*07b0*/  @P1 IMAD.WIDE R8, R13, 0x4, R8 ;  /* 0x000000040d081825 */ /* 0x002fe200078e0208 */
[----:B------:R-:W-:Y:S02]  /*07c0*/  @!P0 IADD3 R15, PT, PT, R20, R21, RZ ;  /* 0x00000015140f8210 */ /* 0x000fe40007ffe0ff */
[----:B--2---:R-:W-:Y:S01]  /*07d0*/  @P1 LEA R2, P2, R12, R2, 0x2 ;  /* 0x000000020c021211 */ /* 0x004fe200078410ff */
[----:B------:R-:W-:-:S03]  /*07e0*/  @!P0 IMAD R21, R21, R17, R0 ;  /* 0x0000001115158224 */ /* 0x000fc600078e0200 */
[----:B------:R-:W-:Y:S01]  /*07f0*/  @P1 LEA.HI.X R3, R12, R3, R14, 0x2, P2 ;  /* 0x000000030c031211 */ /* 0x000fe200010f140e */
[----:B------:R-:W-:Y:S01]  /*0800*/  @P1 IMAD.WIDE R12, R17, 0x4, R8 ;  /* 0x00000004110c1825 */ /* 0x000fe200078e0208 */
[----:B------:R-:W4:Y:S03]  /*0810*/  @P1 LDG.E R14, desc[UR4][R8.64] ;  /* 0x00000004080e1981 */ /* 0x000f26000c1e1900 */
[----:B---3--:R-:W-:Y:S01]  /*0820*/  @!P0 IMAD.WIDE.U32 R4, R15, 0x4, R4 ;  /* 0x000000040f048825 */ /* 0x008fe200078e0004 */
[----:B------:R-:W2:Y:S04]  /*0830*/  @P1 LDG.E R2, desc[UR4][R2.64+0x4] ;  /* 0x0000040402021981 */ /* 0x000ea8000c1e1900 */
[----:B------:R-:W2:Y:S01]  /*0840*/  @P1 LDG.E R12, desc[UR4][R12.64] ;  /* 0x000000040c0c1981 */ /* 0x000ea2000c1e1900 */
[----:B0-----:R-:W-:-:S03]  /*0850*/  @!P0 IMAD.WIDE R6, R21, 0x4, R6 ;  /* 0x0000000415068825 */ /* 0x001fc600078e0206 */
[----:B------:R-:W3:Y:S04]  /*0860*/  @!P0 LDG.E R5, desc[UR4][R4.64] ;  /* 0x0000000404058981 */ /* 0x000ee8000c1e1900 */
[----:B------:R-:W3:Y:S01]  /*0870*/  @!P0 LDG.E R6, desc[UR4][R6.64] ;  /* 0x0000000406068981 */ /* 0x000ee2000c1e1900 */
[----:B----4-:R-:W-:-:S04]  /*0880*/  @P1 FFMA R11, R11, R14, R24 ;  /* 0x0000000e0b0b1223 */ /* 0x010fc80000000018 */
[----:B--2---:R-:W-:-:S04]  /*0890*/  @P1 FFMA R24, R2, R12, R11 ;  /* 0x0000000c02181223 */ /* 0x004fc8000000000b */
[----:B---3--:R-:W-:-:S07]  /*08a0*/  @!P0 FFMA R24, R5, R6, R24 ;  /* 0x0000000605188223 */ /* 0x008fce0000000018 */
.L_x_3:
[----:B------:R-:W0:Y:S01]  /*08b0*/  LDC.64 R2, c[0x0][0x390] ;  /* 0x0000e400ff027b82 */ /* 0x000e220000000a00 */
[----:B------:R-:W-:-:S04]  /*08c0*/  IMAD R17, R16, R17, R0 ;  /* 0x0000001110117224 */ /* 0x000fc800078e0200 */
[----:B0-----:R-:W-:-:S05]  /*08d0*/  IMAD.WIDE R2, R17, 0x4, R2 ;  /* 0x0000000411027825 */ /* 0x001fca00078e0202 */
[----:B------:R-:W-:Y:S01]  /*08e0*/  STG.E desc[UR4][R2.64], R24 ;  /* 0x0000001802007986 */ /* 0x000fe2000c101904 */
[----:B------:R-:W-:Y:S05]  /*08f0*/  EXIT ;  /* 0x000000000000794d */ /* 0x000fea0003800000 */
.L_x_7:
        /* <DEDUP_REMOVED lines=16> */
.L_x_9:


//--------------------- .nv.shared._Z14cuda_mul_tiledPfS_S_iii --------------------------
	.section	.nv.shared._Z14cuda_mul_tiledPfS_S_iii,"aw",@nobits
	.sectionflags	@""
	.align	4
.nv.shared._Z14cuda_mul_tiledPfS_S_iii:
	.zero		3072


//--------------------- .nv.shared.reserved.0     --------------------------
	.section	.nv.shared.reserved.0,"aw",@nobits
	.weak		__nv_reservedSMEM_offset_0_alias
	.size		__nv_reservedSMEM_offset_0_alias, 0, 64
	.other		__nv_reservedSMEM_offset_0_alias,@"STO_CUDA_RESERVED_SHARED STV_DEFAULT"
__nv_reservedSMEM_offset_0_alias:
	.zero		0
	.zero		64


//--------------------- .nv.constant0._Z14cuda_mul_tiledPfS_S_iii --------------------------
	.section	.nv.constant0._Z14cuda_mul_tiledPfS_S_iii,"a",@progbits
	.sectionflags	@""
	.align	4
.nv.constant0._Z14cuda_mul_tiledPfS_S_iii:
	.zero		932


//--------------------- .nv.constant0._Z8cuda_mulPfS_S_iii --------------------------
	.section	.nv.constant0._Z8cuda_mulPfS_S_iii,"a",@progbits
	.sectionflags	@""
	.align	4
.nv.constant0._Z8cuda_mulPfS_S_iii:
	.zero		932


//--------------------- SYMBOLS --------------------------

	.type		.nv.reservedSmem.offset0,@object
	.size		.nv.reservedSmem.offset0,0x4
	.type		.nv.reservedSmem.cap,@object
	.size		.nv.reservedSmem.cap,0x4
